	.headerflags	@"EF_CUDA_TEXMODE_UNIFIED EF_CUDA_64BIT_ADDRESS EF_CUDA_ACCELERATORS EF_CUDA_SM90 EF_CUDA_VIRTUAL_SM(EF_CUDA_SM90)"
	.elftype	@"ET_EXEC"


//--------------------- .nv.info                  --------------------------
	.section	.nv.info,"",@"SHT_CUDA_INFO"
	.align	4


	//----- nvinfo : EIATTR_REGCOUNT
	.align		4
        /*0000*/ 	.byte	0x04, 0x2f
        /*0002*/ 	.short	(.L_3 - .L_2)
	.align		4
.L_2:
        /*0004*/ 	.word	index@(triton_poi_fused__native_batch_norm_legit_no_training_add_rrelu_with_noise_functional_29)
        /*0008*/ 	.word	0x0000001e


	//----- nvinfo : EIATTR_MIN_STACK_SIZE
	.align		4
.L_3:
        /*000c*/ 	.byte	0x04, 0x12
        /*000e*/ 	.short	(.L_5 - .L_4)
	.align		4
.L_4:
        /*0010*/ 	.word	index@(triton_poi_fused__native_batch_norm_legit_no_training_add_rrelu_with_noise_functional_29)
        /*0014*/ 	.word	0x00000000


	//----- nvinfo : EIATTR_FRAME_SIZE
	.align		4
.L_5:
        /*0018*/ 	.byte	0x04, 0x11
        /*001a*/ 	.short	(.L_7 - .L_6)
	.align		4
.L_6:
        /*001c*/ 	.word	index@(triton_poi_fused__native_batch_norm_legit_no_training_add_rrelu_with_noise_functional_29)
        /*0020*/ 	.word	0x00000000


	//----- nvinfo : EIATTR_MIN_STACK_SIZE
	.align		4
.L_7:
        /*0024*/ 	.byte	0x04, 0x12
        /*0026*/ 	.short	(.L_9 - .L_8)
	.align		4
.L_8:
        /*0028*/ 	.word	index@(triton_poi_fused__native_batch_norm_legit_no_training_add_rrelu_with_noise_functional_29)
        /*002c*/ 	.word	0x00000000
.L_9:


//--------------------- .nv.info.triton_poi_fused__native_batch_norm_legit_no_training_add_rrelu_with_noise_functional_29 --------------------------
	.section	.nv.info.triton_poi_fused__native_batch_norm_legit_no_training_add_rrelu_with_noise_functional_29,"",@"SHT_CUDA_INFO"
	.sectionflags	@""
	.align	4


	//----- nvinfo : EIATTR_CUDA_API_VERSION
	.align		4
        /*0000*/ 	.byte	0x04, 0x37
        /*0002*/ 	.short	(.L_11 - .L_10)
.L_10:
        /*0004*/ 	.word	0x0000007c


	//----- nvinfo : EIATTR_KPARAM_INFO
	.align		4
.L_11:
        /*0008*/ 	.byte	0x04, 0x17
        /*000a*/ 	.short	(.L_13 - .L_12)
.L_12:
        /*000c*/ 	.word	0x00000000
        /*0010*/ 	.short	0x0008
        /*0012*/ 	.short	0x0040
        /*0014*/ 	.byte	0x00, 0xf0, 0x11, 0x00


	//----- nvinfo : EIATTR_KPARAM_INFO
	.align		4
.L_13:
        /*0018*/ 	.byte	0x04, 0x17
        /*001a*/ 	.short	(.L_15 - .L_14)
.L_14:
        /*001c*/ 	.word	0x00000000
        /*0020*/ 	.short	0x0007
        /*0022*/ 	.short	0x0038
        /*0024*/ 	.byte	0x00, 0xf4, 0x21, 0x00


	//----- nvinfo : EIATTR_KPARAM_INFO
	.align		4
.L_15:
        /*0028*/ 	.byte	0x04, 0x17
        /*002a*/ 	.short	(.L_17 - .L_16)
.L_16:
        /*002c*/ 	.word	0x00000000
        /*0030*/ 	.short	0x0006
        /*0032*/ 	.short	0x0030
        /*0034*/ 	.byte	0x00, 0xf4, 0x21, 0x00


	//----- nvinfo : EIATTR_KPARAM_INFO
	.align		4
.L_17:
        /*0038*/ 	.byte	0x04, 0x17
        /*003a*/ 	.short	(.L_19 - .L_18)
.L_18:
        /*003c*/ 	.word	0x00000000
        /*0040*/ 	.short	0x0005
        /*0042*/ 	.short	0x0028
        /*0044*/ 	.byte	0x00, 0xf4, 0x21, 0x00


	//----- nvinfo : EIATTR_KPARAM_INFO
	.align		4
.L_19:
        /*0048*/ 	.byte	0x04, 0x17
        /*004a*/ 	.short	(.L_21 - .L_20)
.L_20:
        /*004c*/ 	.word	0x00000000
        /*0050*/ 	.short	0x0004
        /*0052*/ 	.short	0x0020
        /*0054*/ 	.byte	0x00, 0xf4, 0x21, 0x00


	//----- nvinfo : EIATTR_KPARAM_INFO
	.align		4
.L_21:
        /*0058*/ 	.byte	0x04, 0x17
        /*005a*/ 	.short	(.L_23 - .L_22)
.L_22:
        /*005c*/ 	.word	0x00000000
        /*0060*/ 	.short	0x0003
        /*0062*/ 	.short	0x0018
        /*0064*/ 	.byte	0x00, 0xf4, 0x21, 0x00


	//----- nvinfo : EIATTR_KPARAM_INFO
	.align		4
.L_23:
        /*0068*/ 	.byte	0x04, 0x17
        /*006a*/ 	.short	(.L_25 - .L_24)
.L_24:
        /*006c*/ 	.word	0x00000000
        /*0070*/ 	.short	0x0002
        /*0072*/ 	.short	0x0010
        /*0074*/ 	.byte	0x00, 0xf4, 0x21, 0x00


	//----- nvinfo : EIATTR_KPARAM_INFO
	.align		4
.L_25:
        /*0078*/ 	.byte	0x04, 0x17
        /*007a*/ 	.short	(.L_27 - .L_26)
.L_26:
        /*007c*/ 	.word	0x00000000
        /*0080*/ 	.short	0x0001
        /*0082*/ 	.short	0x0008
        /*0084*/ 	.byte	0x00, 0xf4, 0x21, 0x00


	//----- nvinfo : EIATTR_KPARAM_INFO
	.align		4
.L_27:
        /*0088*/ 	.byte	0x04, 0x17
        /*008a*/ 	.short	(.L_29 - .L_28)
.L_28:
        /*008c*/ 	.word	0x00000000
        /*0090*/ 	.short	0x0000
        /*0092*/ 	.short	0x0000
        /*0094*/ 	.byte	0x00, 0xf4, 0x21, 0x00


	//----- nvinfo : EIATTR_SPARSE_MMA_MASK
	.align		4
.L_29:
        /*0098*/ 	.byte	0x03, 0x50
        /*009a*/ 	.short	0x0000


	//----- nvinfo : EIATTR_MAXREG_COUNT
	.align		4
        /*009c*/ 	.byte	0x03, 0x1b
        /*009e*/ 	.short	0x00ff


	//----- nvinfo : EIATTR_EXIT_INSTR_OFFSETS
	.align		4
        /*00a0*/ 	.byte	0x04, 0x1c
        /*00a2*/ 	.short	(.L_31 - .L_30)


	//   ....[0]....
.L_30:
        /*00a4*/ 	.word	0x000006d0


	//----- nvinfo : EIATTR_REQNTID
	.align		4
.L_31:
        /*00a8*/ 	.byte	0x04, 0x10
        /*00aa*/ 	.short	(.L_33 - .L_32)
.L_32:
        /*00ac*/ 	.word	0x00000080
        /*00b0*/ 	.word	0x00000001
        /*00b4*/ 	.word	0x00000001


	//----- nvinfo : EIATTR_CBANK_PARAM_SIZE
	.align		4
.L_33:
        /*00b8*/ 	.byte	0x03, 0x19
        /*00ba*/ 	.short	0x0044


	//----- nvinfo : EIATTR_PARAM_CBANK
	.align		4
        /*00bc*/ 	.byte	0x04, 0x0a
        /*00be*/ 	.short	(.L_35 - .L_34)
	.align		4
.L_34:
        /*00c0*/ 	.word	index@(.nv.constant0.triton_poi_fused__native_batch_norm_legit_no_training_add_rrelu_with_noise_functional_29)
        /*00c4*/ 	.short	0x0210
        /*00c6*/ 	.short	0x0044


	//----- nvinfo : EIATTR_SW_WAR
	.align		4
.L_35:
        /*00c8*/ 	.byte	0x04, 0x36
        /*00ca*/ 	.short	(.L_37 - .L_36)
.L_36:
        /*00cc*/ 	.word	0x00000008
.L_37:


//--------------------- .nv.callgraph             --------------------------
	.section	.nv.callgraph,"",@"SHT_CUDA_CALLGRAPH"
	.align	4
	.sectionentsize	8
	.align		4
        /*0000*/ 	.word	0x00000000
	.align		4
        /*0004*/ 	.word	0xffffffff
	.align		4
        /*0008*/ 	.word	0x00000000
	.align		4
        /*000c*/ 	.word	0xfffffffe
	.align		4
        /*0010*/ 	.word	0x00000000
	.align		4
        /*0014*/ 	.word	0xfffffffd
	.align		4
        /*0018*/ 	.word	0x00000000
	.align		4
        /*001c*/ 	.word	0xfffffffc


//--------------------- .nv.constant4             --------------------------
	.section	.nv.constant4,"a",@progbits
	.align	8
	.align		8
.nv.constant4:
        /*0000*/ 	.dword	_$_str
	.align		8
        /*0008*/ 	.dword	_$_str_$_2


//--------------------- .text.triton_poi_fused__native_batch_norm_legit_no_training_add_rrelu_with_noise_functional_29 --------------------------
	.section	.text.triton_poi_fused__native_batch_norm_legit_no_training_add_rrelu_with_noise_functional_29,"ax",@progbits
	.align	128
        .global         triton_poi_fused__native_batch_norm_legit_no_training_add_rrelu_with_noise_functional_29
        .type           triton_poi_fused__native_batch_norm_legit_no_training_add_rrelu_with_noise_functional_29,@function
        .size           triton_poi_fused__native_batch_norm_legit_no_training_add_rrelu_with_noise_functional_29,(.L_x_1 - triton_poi_fused__native_batch_norm_legit_no_training_add_rrelu_with_noise_functional_29)
        .other          triton_poi_fused__native_batch_norm_legit_no_training_add_rrelu_with_noise_functional_29,@"STO_CUDA_ENTRY STV_DEFAULT"
triton_poi_fused__native_batch_norm_legit_no_training_add_rrelu_with_noise_functional_29:
.text.triton_poi_fused__native_batch_norm_legit_no_training_add_rrelu_with_noise_functional_29:
[----:B------:R-:W-:Y:S01]  /*0000*/  LDC R1, c[0x0][0x28] ;  /* 0x00000a00ff017b82 */ /* 0x000fe20000000800 */
[----:B------:R-:W1:Y:S07]  /*0010*/  S2R R0, SR_TID.X ;  /* 0x0000000000007919 */ /* 0x000e6e0000002100 */
[----:B------:R-:W2:Y:S01]  /*0020*/  LDC.64 R4, c[0x0][0x228] ;  /* 0x00008a00ff047b82 */ /* 0x000ea20000000a00 */
[----:B------:R-:W-:Y:S01]  /*0030*/  ULDC.64 UR4, c[0x0][0x208] ;  /* 0x0000820000047ab9 */ /* 0x000fe20000000a00 */
[----:B------:R-:W-:Y:S01]  /*0040*/  ULDC.64 UR6, c[0x0][0x248] ;  /* 0x0000920000067ab9 */ /* 0x000fe20000000a00 */
[----:B------:R-:W3:Y:S05]  /*0050*/  S2R R7, SR_CTAID.X ;  /* 0x0000000000077919 */ /* 0x000eea0000002500 */
[----:B------:R-:W4:Y:S08]  /*0060*/  LDC.64 R8, c[0x0][0x218] ;  /* 0x00008600ff087b82 */ /* 0x000f300000000a00 */
[----:B------:R-:W5:Y:S08]  /*0070*/  LDC.64 R12, c[0x0][0x220] ;  /* 0x00008800ff0c7b82 */ /* 0x000f700000000a00 */
[----:B------:R-:W5:Y:S01]  /*0080*/  LDC.64 R18, c[0x0][0x230] ;  /* 0x00008c00ff127b82 */ /* 0x000f620000000a00 */
[----:B-1----:R-:W-:-:S07]  /*0090*/  SHF.L.U32 R0, R0, 0x2, RZ ;  /* 0x0000000200007819 */ /* 0x002fce00000006ff */
[----:B------:R-:W1:Y:S01]  /*00a0*/  LDC.64 R20, c[0x0][0x238] ;  /* 0x00008e00ff147b82 */ /* 0x000e620000000a00 */
[----:B---3--:R-:W-:Y:S02]  /*00b0*/  SHF.R.S32.HI R3, RZ, 0x16, R7 ;  /* 0x00000016ff037819 */ /* 0x008fe40000011407 */
[----:B------:R-:W-:Y:S02]  /*00c0*/  LOP3.LUT R0, R0, 0x1fc, RZ, 0xc0, !PT ;  /* 0x000001fc00007812 */ /* 0x000fe400078ec0ff */
[----:B------:R-:W-:Y:S02]  /*00d0*/  SGXT R3, R3, 0x1 ;  /* 0x000000010303781a */ /* 0x000fe40000000200 */
[----:B------:R-:W-:-:S04]  /*00e0*/  LEA R0, R7, R0, 0x9 ;  /* 0x0000000007007211 */ /* 0x000fc800078e48ff */
[----:B------:R-:W-:-:S04]  /*00f0*/  LEA.HI R3, R3, R0, RZ, 0x4 ;  /* 0x0000000003037211 */ /* 0x000fc800078f20ff */
[----:B------:R-:W-:-:S04]  /*0100*/  LOP3.LUT R3, R3, 0xfffffff0, RZ, 0xc0, !PT ;  /* 0xfffffff003037812 */ /* 0x000fc800078ec0ff */
[----:B------:R-:W-:Y:S01]  /*0110*/  IADD3 R16, R0, -R3, RZ ;  /* 0x8000000300107210 */ /* 0x000fe20007ffe0ff */
[----:B----4-:R-:W-:Y:S01]  /*0120*/  IMAD.WIDE R8, R0, 0x4, R8 ;  /* 0x0000000400087825 */ /* 0x010fe200078e0208 */
[----:B------:R-:W3:Y:S03]  /*0130*/  LDC.64 R2, c[0x0][0x240] ;  /* 0x00009000ff027b82 */ /* 0x000ee60000000a00 */
[C---:B--2---:R-:W-:Y:S02]  /*0140*/  IMAD.WIDE R4, R16.reuse, 0x4, R4 ;  /* 0x0000000410047825 */ /* 0x044fe400078e0204 */
[----:B------:R-:W2:Y:S04]  /*0150*/  LDG.E.128 R8, desc[UR4][R8.64] ;  /* 0x0000000408087981 */ /* 0x000ea8000c1e1d00 */
[----:B------:R-:W4:Y:S01]  /*0160*/  LDG.E.EL.128 R4, desc[UR4][R4.64] ;  /* 0x0000000404047981 */ /* 0x000f22000c2e1d00 */
[----:B-----5:R-:W-:-:S06]  /*0170*/  IMAD.WIDE R12, R16, 0x4, R12 ;  /* 0x00000004100c7825 */ /* 0x020fcc00078e020c */
[----:B------:R-:W2:Y:S01]  /*0180*/  LDG.E.EL.128 R12, desc[UR4][R12.64] ;  /* 0x000000040c0c7981 */ /* 0x000ea2000c2e1d00 */
[----:B0-----:R-:W-:-:S04]  /*0190*/  IMAD.WIDE R18, R16, 0x4, R18 ;  /* 0x0000000410127825 */ /* 0x001fc800078e0212 */
[----:B-1----:R-:W-:Y:S02]  /*01a0*/  IMAD.WIDE R20, R16, 0x4, R20 ;  /* 0x0000000410147825 */ /* 0x002fe400078e0214 */
[----:B------:R-:W5:Y:S02]  /*01b0*/  LDG.E.EL.128 R16, desc[UR4][R18.64] ;  /* 0x0000000412107981 */ /* 0x000f64000c2e1d00 */
[----:B---3--:R-:W-:Y:S02]  /*01c0*/  IMAD.WIDE R24, R0, 0x4, R2 ;  /* 0x0000000400187825 */ /* 0x008fe400078e0202 */
[----:B------:R-:W5:Y:S04]  /*01d0*/  LDG.E.EL.128 R20, desc[UR4][R20.64] ;  /* 0x0000000414147981 */ /* 0x000f68000c2e1d00 */
[----:B------:R-:W3:Y:S01]  /*01e0*/  LDG.E.128 R24, desc[UR4][R24.64] ;  /* 0x0000000418187981 */ /* 0x000ee2000c1e1d00 */
[----:B----4-:R-:W-:Y:S01]  /*01f0*/  FADD R2, R4, 9.9999997473787516356e-06 ;  /* 0x3727c5ac04027421 */ /* 0x010fe20000000000 */
[----:B------:R-:W-:-:S05]  /*0200*/  FADD R3, R5, 9.9999997473787516356e-06 ;  /* 0x3727c5ac05037421 */ /* 0x000fca0000000000 */
[----:B------:R-:W0:Y:S01]  /*0210*/  MUFU.SQRT R2, R2 ;  /* 0x0000000200027308 */ /* 0x000e220000002000 */
[----:B------:R-:W-:Y:S01]  /*0220*/  FADD R6, R6, 9.9999997473787516356e-06 ;  /* 0x3727c5ac06067421 */ /* 0x000fe20000000000 */
[----:B------:R-:W-:-:S06]  /*0230*/  FADD R7, R7, 9.9999997473787516356e-06 ;  /* 0x3727c5ac07077421 */ /* 0x000fcc0000000000 */
[----:B------:R-:W1:Y:S08]  /*0240*/  MUFU.SQRT R3, R3 ;  /* 0x0000000300037308 */ /* 0x000e700000002000 */
[----:B------:R4:W2:Y:S01]  /*0250*/  MUFU.SQRT R4, R6 ;  /* 0x0000000600047308 */ /* 0x0008a20000002000 */
[----:B0-----:R-:W-:-:S07]  /*0260*/  FSETP.GT.AND P6, PT, R2, 8.50705917302346158658e+37, PT ;  /* 0x7e8000000200780b */ /* 0x001fce0003fc4000 */
[----:B------:R0:W3:Y:S01]  /*0270*/  MUFU.SQRT R5, R7 ;  /* 0x0000000700057308 */ /* 0x0000e20000002000 */
[----:B----4-:R-:W-:Y:S01]  /*0280*/  HFMA2.MMA R6, -RZ, RZ, 1.625, 0 ;  /* 0x3e800000ff067435 */ /* 0x010fe200000001ff */
[C---:B-1----:R-:W-:Y:S02]  /*0290*/  FSETP.GT.AND P5, PT, R3.reuse, 8.50705917302346158658e+37, PT ;  /* 0x7e8000000300780b */ /* 0x042fe40003fa4000 */
[----:B------:R-:W-:Y:S02]  /*02a0*/  FSETP.GEU.AND P4, PT, R2, 1.175494350822287508e-38, PT ;  /* 0x008000000200780b */ /* 0x000fe40003f8e000 */
[----:B--2---:R-:W-:Y:S01]  /*02b0*/  FSETP.GT.AND P3, PT, R4, 8.50705917302346158658e+37, PT ;  /* 0x7e8000000400780b */ /* 0x004fe20003f64000 */
[----:B------:R-:W-:Y:S01]  /*02c0*/  @P6 FMUL R2, R2, 0.25 ;  /* 0x3e80000002026820 */ /* 0x000fe20000400000 */
[----:B------:R-:W-:-:S03]  /*02d0*/  FSETP.GEU.AND P1, PT, R3, 1.175494350822287508e-38, PT ;  /* 0x008000000300780b */ /* 0x000fc60003f2e000 */
[----:B0-----:R-:W-:Y:S02]  /*02e0*/  FSEL R7, R6, 1, P6 ;  /* 0x3f80000006077808 */ /* 0x001fe40003000000 */
[C---:B---3--:R-:W-:Y:S02]  /*02f0*/  FSETP.GT.AND P2, PT, R5.reuse, 8.50705917302346158658e+37, PT ;  /* 0x7e8000000500780b */ /* 0x048fe40003f44000 */
[C---:B------:R-:W-:Y:S02]  /*0300*/  FSETP.GEU.AND P0, PT, R4.reuse, 1.175494350822287508e-38, PT ;  /* 0x008000000400780b */ /* 0x040fe40003f0e000 */
[----:B------:R-:W-:Y:S01]  /*0310*/  FSETP.GEU.AND P6, PT, R5, 1.175494350822287508e-38, PT ;  /* 0x008000000500780b */ /* 0x000fe20003fce000 */
[----:B------:R-:W-:Y:S01]  /*0320*/  @P5 FMUL R3, R3, 0.25 ;  /* 0x3e80000003035820 */ /* 0x000fe20000400000 */
[----:B------:R-:W-:Y:S01]  /*0330*/  @P3 FMUL R4, R4, 0.25 ;  /* 0x3e80000004043820 */ /* 0x000fe20000400000 */
[----:B------:R-:W-:Y:S02]  /*0340*/  @!P4 FMUL R2, R2, 16777216 ;  /* 0x4b8000000202c820 */ /* 0x000fe40000400000 */
[----:B------:R-:W-:-:S04]  /*0350*/  @!P1 FMUL R3, R3, 16777216 ;  /* 0x4b80000003039820 */ /* 0x000fc80000400000 */
[----:B------:R-:W-:Y:S02]  /*0360*/  @P2 FMUL R5, R5, 0.25 ;  /* 0x3e80000005052820 */ /* 0x000fe40000400000 */
[----:B------:R-:W-:Y:S02]  /*0370*/  @!P0 FMUL R4, R4, 16777216 ;  /* 0x4b80000004048820 */ /* 0x000fe40000400000 */
[----:B------:R-:W-:Y:S01]  /*0380*/  @!P6 FMUL R5, R5, 16777216 ;  /* 0x4b8000000505e820 */ /* 0x000fe20000400000 */
[----:B------:R-:W0:Y:S01]  /*0390*/  MUFU.RCP R2, R2 ;  /* 0x0000000200027308 */ /* 0x000e220000001000 */
[----:B------:R-:W-:Y:S01]  /*03a0*/  FADD R9, R9, -R13 ;  /* 0x8000000d09097221 */ /* 0x000fe20000000000 */
[----:B------:R-:W-:Y:S01]  /*03b0*/  FADD R8, R8, -R12 ;  /* 0x8000000c08087221 */ /* 0x000fe20000000000 */
[----:B------:R-:W-:-:S05]  /*03c0*/  FSEL R12, R6, 1, P5 ;  /* 0x3f800000060c7808 */ /* 0x000fca0002800000 */
[----:B------:R-:W1:Y:S01]  /*03d0*/  MUFU.RCP R3, R3 ;  /* 0x0000000300037308 */ /* 0x000e620000001000 */
[----:B------:R-:W-:-:S07]  /*03e0*/  FSEL R13, R6, 1, P3 ;  /* 0x3f800000060d7808 */ /* 0x000fce0001800000 */
[----:B------:R-:W2:Y:S01]  /*03f0*/  MUFU.RCP R4, R4 ;  /* 0x0000000400047308 */ /* 0x000ea20000001000 */
[----:B------:R-:W-:-:S07]  /*0400*/  FSEL R6, R6, 1, P2 ;  /* 0x3f80000006067808 */ /* 0x000fce0001000000 */
[----:B------:R-:W3:Y:S01]  /*0410*/  MUFU.RCP R5, R5 ;  /* 0x0000000500057308 */ /* 0x000ee20000001000 */
[----:B------:R-:W-:Y:S01]  /*0420*/  @!P4 FMUL R7, R7, 16777216 ;  /* 0x4b8000000707c820 */ /* 0x000fe20000400000 */
[----:B------:R-:W-:Y:S01]  /*0430*/  @!P1 FMUL R12, R12, 16777216 ;  /* 0x4b8000000c0c9820 */ /* 0x000fe20000400000 */
[----:B------:R-:W-:Y:S01]  /*0440*/  @!P0 FMUL R13, R13, 16777216 ;  /* 0x4b8000000d0d8820 */ /* 0x000fe20000400000 */
[----:B------:R-:W-:Y:S01]  /*0450*/  @!P6 FMUL R6, R6, 16777216 ;  /* 0x4b8000000606e820 */ /* 0x000fe20000400000 */
[----:B------:R-:W-:Y:S01]  /*0460*/  FADD R11, R11, -R15 ;  /* 0x8000000f0b0b7221 */ /* 0x000fe20000000000 */
[----:B------:R-:W-:Y:S01]  /*0470*/  FADD R10, R10, -R14 ;  /* 0x8000000e0a0a7221 */ /* 0x000fe20000000000 */
[----:B0-----:R-:W-:Y:S01]  /*0480*/  FMUL R7, R2, R7 ;  /* 0x0000000702077220 */ /* 0x001fe20000400000 */
[----:B-1----:R-:W-:Y:S01]  /*0490*/  FMUL R12, R3, R12 ;  /* 0x0000000c030c7220 */ /* 0x002fe20000400000 */
[----:B--2---:R-:W-:Y:S01]  /*04a0*/  FMUL R13, R4, R13 ;  /* 0x0000000d040d7220 */ /* 0x004fe20000400000 */
[----:B------:R-:W0:Y:S01]  /*04b0*/  LDC.64 R2, c[0x0][0x210] ;  /* 0x00008400ff027b82 */ /* 0x000e220000000a00 */
[----:B------:R-:W-:Y:S01]  /*04c0*/  FMUL R7, R7, R8 ;  /* 0x0000000807077220 */ /* 0x000fe20000400000 */
[----:B---3--:R-:W-:Y:S01]  /*04d0*/  FMUL R6, R5, R6 ;  /* 0x0000000605067220 */ /* 0x008fe20000400000 */
[----:B------:R-:W-:Y:S01]  /*04e0*/  FMUL R12, R12, R9 ;  /* 0x000000090c0c7220 */ /* 0x000fe20000400000 */
[----:B------:R-:W-:-:S02]  /*04f0*/  FMUL R13, R13, R10 ;  /* 0x0000000a0d0d7220 */ /* 0x000fc40000400000 */
[----:B------:R-:W-:Y:S01]  /*0500*/  FMUL R6, R6, R11 ;  /* 0x0000000b06067220 */ /* 0x000fe20000400000 */
[----:B-----5:R-:W-:Y:S01]  /*0510*/  FFMA R7, R16, R7, R20 ;  /* 0x0000000710077223 */ /* 0x020fe20000000014 */
[----:B------:R-:W-:Y:S01]  /*0520*/  FFMA R12, R17, R12, R21 ;  /* 0x0000000c110c7223 */ /* 0x000fe20000000015 */
[----:B------:R-:W-:Y:S01]  /*0530*/  FFMA R13, R18, R13, R22 ;  /* 0x0000000d120d7223 */ /* 0x000fe20000000016 */
[----:B------:R-:W-:Y:S02]  /*0540*/  FFMA R6, R19, R6, R23 ;  /* 0x0000000613067223 */ /* 0x000fe40000000017 */
[----:B------:R-:W-:Y:S02]  /*0550*/  FSETP.GT.AND P3, PT, R7, -R24, PT ;  /* 0x800000180700720b */ /* 0x000fe40003f64000 */
[----:B------:R-:W-:Y:S02]  /*0560*/  FSETP.GT.AND P2, PT, R12, -R25, PT ;  /* 0x800000190c00720b */ /* 0x000fe40003f44000 */
[----:B------:R-:W-:-:S02]  /*0570*/  FSETP.GT.AND P1, PT, R13, -R26, PT ;  /* 0x8000001a0d00720b */ /* 0x000fc40003f24000 */
[----:B------:R-:W-:Y:S02]  /*0580*/  FSETP.GT.AND P0, PT, R6, -R27, PT ;  /* 0x8000001b0600720b */ /* 0x000fe40003f04000 */
[----:B------:R-:W-:Y:S02]  /*0590*/  SEL R9, RZ, 0x1, !P3 ;  /* 0x00000001ff097807 */ /* 0x000fe40005800000 */
[----:B------:R-:W-:Y:S02]  /*05a0*/  SEL R8, RZ, 0x1, !P2 ;  /* 0x00000001ff087807 */ /* 0x000fe40005000000 */
[----:B------:R-:W-:Y:S02]  /*05b0*/  SEL R5, RZ, 0x1, !P1 ;  /* 0x00000001ff057807 */ /* 0x000fe40004800000 */
[----:B------:R-:W-:Y:S02]  /*05c0*/  SEL R4, RZ, 0x1, !P0 ;  /* 0x00000001ff047807 */ /* 0x000fe40004000000 */
[----:B------:R-:W-:-:S02]  /*05d0*/  PRMT R8, R9, 0x3340, R8 ;  /* 0x0000334009087816 */ /* 0x000fc40000000008 */
[----:B------:R-:W-:Y:S01]  /*05e0*/  PRMT R5, R5, 0x3340, R4 ;  /* 0x0000334005057816 */ /* 0x000fe20000000004 */
[----:B------:R-:W-:Y:S01]  /*05f0*/  FADD R24, R24, R7 ;  /* 0x0000000718187221 */ /* 0x000fe20000000000 */
[----:B------:R-:W-:Y:S01]  /*0600*/  IADD3 R4, P4, R0, UR6, RZ ;  /* 0x0000000600047c10 */ /* 0x000fe2000ff9e0ff */
[----:B------:R-:W-:Y:S01]  /*0610*/  FADD R25, R25, R12 ;  /* 0x0000000c19197221 */ /* 0x000fe20000000000 */
[----:B------:R-:W-:Y:S01]  /*0620*/  FADD R26, R26, R13 ;  /* 0x0000000d1a1a7221 */ /* 0x000fe20000000000 */
[----:B------:R-:W-:Y:S01]  /*0630*/  FADD R27, R27, R6 ;  /* 0x000000061b1b7221 */ /* 0x000fe20000000000 */
[----:B------:R-:W-:Y:S01]  /*0640*/  PRMT R7, R8, 0x5410, R5 ;  /* 0x0000541008077816 */ /* 0x000fe20000000005 */
[C---:B0-----:R-:W-:Y:S01]  /*0650*/  IMAD.WIDE R2, R0.reuse, 0x4, R2 ;  /* 0x0000000400027825 */ /* 0x041fe200078e0202 */
[----:B------:R-:W-:-:S03]  /*0660*/  LEA.HI.X.SX32 R5, R0, UR7, 0x1, P4 ;  /* 0x0000000700057c11 */ /* 0x000fc6000a0f0eff */
[----:B------:R-:W-:Y:S01]  /*0670*/  @!P3 FMUL R24, R24, 0.22916667163372039795 ;  /* 0x3e6aaaab1818b820 */ /* 0x000fe20000400000 */
[----:B------:R-:W-:Y:S01]  /*0680*/  @!P2 FMUL R25, R25, 0.22916667163372039795 ;  /* 0x3e6aaaab1919a820 */ /* 0x000fe20000400000 */
[----:B------:R-:W-:Y:S01]  /*0690*/  @!P1 FMUL R26, R26, 0.22916667163372039795 ;  /* 0x3e6aaaab1a1a9820 */ /* 0x000fe20000400000 */
[----:B------:R-:W-:Y:S01]  /*06a0*/  @!P0 FMUL R27, R27, 0.22916667163372039795 ;  /* 0x3e6aaaab1b1b8820 */ /* 0x000fe20000400000 */
[----:B------:R-:W-:Y:S04]  /*06b0*/  STG.E desc[UR4][R4.64], R7 ;  /* 0x0000000704007986 */ /* 0x000fe8000c101904 */
[----:B------:R-:W-:Y:S01]  /*06c0*/  STG.E.128 desc[UR4][R2.64], R24 ;  /* 0x0000001802007986 */ /* 0x000fe2000c101d04 */
[----:B------:R-:W-:Y:S05]  /*06d0*/  EXIT ;  /* 0x000000000000794d */ /* 0x000fea0003800000 */
.L_x_0:
[----:B------:R-:W-:-:S00]  /*06e0*/  BRA `(.L_x_0) ;  /* 0xfffffffc00fc7947 */ /* 0x000fc0000383ffff */
[----:B------:R-:W-:-:S00]  /*06f0*/  NOP ;  /* 0x0000000000007918 */ /* 0x000fc00000000000 */
        /* <DEDUP_REMOVED lines=8> */
.L_x_1:


//--------------------- .nv.global.init           --------------------------
	.section	.nv.global.init,"aw",@progbits
.nv.global.init:
	.type		_$_str,@object
	.size		_$_str,(_$_str_$_2 - _$_str)
_$_str:
        /*0000*/ 	.byte	0x5f, 0x5f, 0x43, 0x55, 0x44, 0x41, 0x5f, 0x46, 0x54, 0x5a, 0x00
	.type		_$_str_$_2,@object
	.size		_$_str_$_2,(.L_1 - _$_str_$_2)
_$_str_$_2:
        /*000b*/ 	.byte	0x5f, 0x5f, 0x43, 0x55, 0x44, 0x41, 0x5f, 0x50, 0x52, 0x45, 0x43, 0x5f, 0x53, 0x51, 0x52, 0x54
        /*001b*/ 	.byte	0x00
.L_1:


//--------------------- .nv.constant0.triton_poi_fused__native_batch_norm_legit_no_training_add_rrelu_with_noise_functional_29 --------------------------
	.section	.nv.constant0.triton_poi_fused__native_batch_norm_legit_no_training_add_rrelu_with_noise_functional_29,"a",@progbits
	.sectionflags	@""
	.align	4
.nv.constant0.triton_poi_fused__native_batch_norm_legit_no_training_add_rrelu_with_noise_functional_29:
	.zero		596
